//
// Generated by NVIDIA NVVM Compiler
//
// Compiler Build ID: CL-36424714
// Cuda compilation tools, release 13.0, V13.0.88
// Based on NVVM 20.0.0
//

.version 9.0
.target sm_100
.address_size 64

	// .globl	_Z14CUDAKernelNamePdS_S_mmmddmm

.visible .entry _Z14CUDAKernelNamePdS_S_mmmddmm(
	.param .u64 .ptr .align 1 _Z14CUDAKernelNamePdS_S_mmmddmm_param_0,
	.param .u64 .ptr .align 1 _Z14CUDAKernelNamePdS_S_mmmddmm_param_1,
	.param .u64 .ptr .align 1 _Z14CUDAKernelNamePdS_S_mmmddmm_param_2,
	.param .u64 _Z14CUDAKernelNamePdS_S_mmmddmm_param_3,
	.param .u64 _Z14CUDAKernelNamePdS_S_mmmddmm_param_4,
	.param .u64 _Z14CUDAKernelNamePdS_S_mmmddmm_param_5,
	.param .f64 _Z14CUDAKernelNamePdS_S_mmmddmm_param_6,
	.param .f64 _Z14CUDAKernelNamePdS_S_mmmddmm_param_7,
	.param .u64 _Z14CUDAKernelNamePdS_S_mmmddmm_param_8,
	.param .u64 _Z14CUDAKernelNamePdS_S_mmmddmm_param_9
)
{
	.reg .pred 	%p<16>;
	.reg .b32 	%r<25>;
	.reg .b64 	%rd<116>;
	.reg .b64 	%fd<75>;

	ld.param.u64 	%rd42, [_Z14CUDAKernelNamePdS_S_mmmddmm_param_0];
	ld.param.u64 	%rd43, [_Z14CUDAKernelNamePdS_S_mmmddmm_param_1];
	ld.param.u64 	%rd44, [_Z14CUDAKernelNamePdS_S_mmmddmm_param_2];
	ld.param.u64 	%rd37, [_Z14CUDAKernelNamePdS_S_mmmddmm_param_3];
	ld.param.u64 	%rd38, [_Z14CUDAKernelNamePdS_S_mmmddmm_param_4];
	ld.param.u64 	%rd39, [_Z14CUDAKernelNamePdS_S_mmmddmm_param_5];
	ld.param.f64 	%fd14, [_Z14CUDAKernelNamePdS_S_mmmddmm_param_6];
	ld.param.f64 	%fd15, [_Z14CUDAKernelNamePdS_S_mmmddmm_param_7];
	ld.param.u64 	%rd40, [_Z14CUDAKernelNamePdS_S_mmmddmm_param_8];
	ld.param.u64 	%rd41, [_Z14CUDAKernelNamePdS_S_mmmddmm_param_9];
	cvta.to.global.u64 	%rd1, %rd44;
	cvta.to.global.u64 	%rd2, %rd43;
	cvta.to.global.u64 	%rd3, %rd42;
	mov.u32 	%r14, %ctaid.y;
	mov.u32 	%r1, %ntid.y;
	mov.u32 	%r15, %tid.y;
	mad.lo.s32 	%r21, %r14, %r1, %r15;
	cvt.u64.u32 	%rd106, %r21;
	setp.le.u64 	%p1, %rd38, %rd106;
	@%p1 bra 	$L__BB0_23;
	mov.u32 	%r16, %ctaid.x;
	mov.u32 	%r17, %ntid.x;
	mov.u32 	%r18, %tid.x;
	mad.lo.s32 	%r3, %r16, %r17, %r18;
	cvt.s64.s32 	%rd5, %r3;
	setp.ne.s64 	%p2, %rd39, 0;
	mov.u32 	%r19, %nctaid.x;
	mul.lo.s32 	%r4, %r17, %r19;
	mov.u32 	%r20, %nctaid.y;
	mul.lo.s32 	%r5, %r1, %r20;
	@%p2 bra 	$L__BB0_7;
	mul.f64 	%fd1, %fd14, 0d0000000000000000;
$L__BB0_3:
	setp.gt.u64 	%p13, %rd37, %rd5;
	@%p13 bra 	$L__BB0_5;
$L__BB0_4:
	add.s32 	%r21, %r21, %r5;
	cvt.s64.s32 	%rd106, %r21;
	setp.gt.u64 	%p15, %rd38, %rd106;
	@%p15 bra 	$L__BB0_3;
	bra.uni 	$L__BB0_23;
$L__BB0_5:
	mad.lo.s64 	%rd8, %rd106, %rd40, %rd41;
	mov.u64 	%rd107, %rd5;
	mov.u32 	%r22, %r3;
$L__BB0_6:
	add.s64 	%rd103, %rd8, %rd107;
	shl.b64 	%rd104, %rd103, 3;
	add.s64 	%rd105, %rd3, %rd104;
	ld.global.f64 	%fd65, [%rd105];
	fma.rn.f64 	%fd66, %fd15, %fd65, %fd1;
	st.global.f64 	[%rd105], %fd66;
	add.s32 	%r22, %r22, %r4;
	cvt.s64.s32 	%rd107, %r22;
	setp.gt.u64 	%p14, %rd37, %rd107;
	@%p14 bra 	$L__BB0_6;
	bra.uni 	$L__BB0_4;
$L__BB0_7:
	and.b64  	%rd11, %rd39, 7;
	add.s64 	%rd12, %rd11, -1;
	and.b64  	%rd13, %rd39, 3;
	and.b64  	%rd14, %rd39, -8;
	and.b64  	%rd15, %rd39, 1;
	shl.b64 	%rd16, %rd39, 3;
$L__BB0_8:
	setp.le.u64 	%p3, %rd37, %rd5;
	@%p3 bra 	$L__BB0_22;
	mul.lo.s64 	%rd18, %rd106, %rd39;
	mad.lo.s64 	%rd19, %rd106, %rd40, %rd41;
	mad.lo.s64 	%rd45, %rd16, %rd106, %rd2;
	add.s64 	%rd20, %rd45, 32;
	mov.u64 	%rd109, %rd5;
	mov.u32 	%r24, %r3;
$L__BB0_10:
	setp.lt.u64 	%p4, %rd39, 8;
	mul.lo.s64 	%rd22, %rd109, %rd39;
	mov.f64 	%fd74, 0d0000000000000000;
	mov.b64 	%rd114, 0;
	@%p4 bra 	$L__BB0_13;
	mad.lo.s64 	%rd47, %rd16, %rd109, %rd1;
	add.s64 	%rd111, %rd47, 32;
	mov.f64 	%fd74, 0d0000000000000000;
	mov.u64 	%rd110, %rd20;
	mov.u64 	%rd112, %rd14;
$L__BB0_12:
	.pragma "nounroll";
	ld.global.f64 	%fd19, [%rd110+-32];
	ld.global.f64 	%fd20, [%rd111+-32];
	fma.rn.f64 	%fd21, %fd19, %fd20, %fd74;
	ld.global.f64 	%fd22, [%rd110+-24];
	ld.global.f64 	%fd23, [%rd111+-24];
	fma.rn.f64 	%fd24, %fd22, %fd23, %fd21;
	ld.global.f64 	%fd25, [%rd110+-16];
	ld.global.f64 	%fd26, [%rd111+-16];
	fma.rn.f64 	%fd27, %fd25, %fd26, %fd24;
	ld.global.f64 	%fd28, [%rd110+-8];
	ld.global.f64 	%fd29, [%rd111+-8];
	fma.rn.f64 	%fd30, %fd28, %fd29, %fd27;
	ld.global.f64 	%fd31, [%rd110];
	ld.global.f64 	%fd32, [%rd111];
	fma.rn.f64 	%fd33, %fd31, %fd32, %fd30;
	ld.global.f64 	%fd34, [%rd110+8];
	ld.global.f64 	%fd35, [%rd111+8];
	fma.rn.f64 	%fd36, %fd34, %fd35, %fd33;
	ld.global.f64 	%fd37, [%rd110+16];
	ld.global.f64 	%fd38, [%rd111+16];
	fma.rn.f64 	%fd39, %fd37, %fd38, %fd36;
	ld.global.f64 	%fd40, [%rd110+24];
	ld.global.f64 	%fd41, [%rd111+24];
	fma.rn.f64 	%fd74, %fd40, %fd41, %fd39;
	add.s64 	%rd112, %rd112, -8;
	add.s64 	%rd111, %rd111, 64;
	add.s64 	%rd110, %rd110, 64;
	setp.ne.s64 	%p5, %rd112, 0;
	mov.u64 	%rd114, %rd14;
	@%p5 bra 	$L__BB0_12;
$L__BB0_13:
	setp.eq.s64 	%p6, %rd11, 0;
	@%p6 bra 	$L__BB0_21;
	setp.lt.u64 	%p7, %rd12, 3;
	@%p7 bra 	$L__BB0_16;
	add.s64 	%rd48, %rd114, %rd18;
	shl.b64 	%rd49, %rd48, 3;
	add.s64 	%rd50, %rd2, %rd49;
	ld.global.f64 	%fd43, [%rd50];
	add.s64 	%rd51, %rd114, %rd22;
	shl.b64 	%rd52, %rd51, 3;
	add.s64 	%rd53, %rd1, %rd52;
	ld.global.f64 	%fd44, [%rd53];
	fma.rn.f64 	%fd45, %fd43, %fd44, %fd74;
	add.s64 	%rd54, %rd114, 1;
	and.b64  	%rd55, %rd54, 4294967295;
	add.s64 	%rd56, %rd55, %rd18;
	shl.b64 	%rd57, %rd56, 3;
	add.s64 	%rd58, %rd2, %rd57;
	ld.global.f64 	%fd46, [%rd58];
	add.s64 	%rd59, %rd55, %rd22;
	shl.b64 	%rd60, %rd59, 3;
	add.s64 	%rd61, %rd1, %rd60;
	ld.global.f64 	%fd47, [%rd61];
	fma.rn.f64 	%fd48, %fd46, %fd47, %fd45;
	add.s64 	%rd62, %rd114, 2;
	and.b64  	%rd63, %rd62, 4294967295;
	add.s64 	%rd64, %rd63, %rd18;
	shl.b64 	%rd65, %rd64, 3;
	add.s64 	%rd66, %rd2, %rd65;
	ld.global.f64 	%fd49, [%rd66];
	add.s64 	%rd67, %rd63, %rd22;
	shl.b64 	%rd68, %rd67, 3;
	add.s64 	%rd69, %rd1, %rd68;
	ld.global.f64 	%fd50, [%rd69];
	fma.rn.f64 	%fd51, %fd49, %fd50, %fd48;
	add.s64 	%rd70, %rd114, 3;
	and.b64  	%rd71, %rd70, 4294967295;
	add.s64 	%rd72, %rd71, %rd18;
	shl.b64 	%rd73, %rd72, 3;
	add.s64 	%rd74, %rd2, %rd73;
	ld.global.f64 	%fd52, [%rd74];
	add.s64 	%rd75, %rd71, %rd22;
	shl.b64 	%rd76, %rd75, 3;
	add.s64 	%rd77, %rd1, %rd76;
	ld.global.f64 	%fd53, [%rd77];
	fma.rn.f64 	%fd74, %fd52, %fd53, %fd51;
	add.s64 	%rd78, %rd114, 4;
	and.b64  	%rd114, %rd78, 4294967295;
$L__BB0_16:
	setp.eq.s64 	%p8, %rd13, 0;
	@%p8 bra 	$L__BB0_21;
	setp.eq.s64 	%p9, %rd13, 1;
	@%p9 bra 	$L__BB0_19;
	add.s64 	%rd79, %rd114, %rd18;
	shl.b64 	%rd80, %rd79, 3;
	add.s64 	%rd81, %rd2, %rd80;
	ld.global.f64 	%fd55, [%rd81];
	add.s64 	%rd82, %rd114, %rd22;
	shl.b64 	%rd83, %rd82, 3;
	add.s64 	%rd84, %rd1, %rd83;
	ld.global.f64 	%fd56, [%rd84];
	fma.rn.f64 	%fd57, %fd55, %fd56, %fd74;
	add.s64 	%rd85, %rd114, 1;
	and.b64  	%rd86, %rd85, 4294967295;
	add.s64 	%rd87, %rd86, %rd18;
	shl.b64 	%rd88, %rd87, 3;
	add.s64 	%rd89, %rd2, %rd88;
	ld.global.f64 	%fd58, [%rd89];
	add.s64 	%rd90, %rd86, %rd22;
	shl.b64 	%rd91, %rd90, 3;
	add.s64 	%rd92, %rd1, %rd91;
	ld.global.f64 	%fd59, [%rd92];
	fma.rn.f64 	%fd74, %fd58, %fd59, %fd57;
	add.s64 	%rd93, %rd114, 2;
	and.b64  	%rd114, %rd93, 4294967295;
$L__BB0_19:
	setp.eq.s64 	%p10, %rd15, 0;
	@%p10 bra 	$L__BB0_21;
	add.s64 	%rd94, %rd114, %rd18;
	shl.b64 	%rd95, %rd94, 3;
	add.s64 	%rd96, %rd2, %rd95;
	ld.global.f64 	%fd60, [%rd96];
	add.s64 	%rd97, %rd114, %rd22;
	shl.b64 	%rd98, %rd97, 3;
	add.s64 	%rd99, %rd1, %rd98;
	ld.global.f64 	%fd61, [%rd99];
	fma.rn.f64 	%fd74, %fd60, %fd61, %fd74;
$L__BB0_21:
	add.s64 	%rd100, %rd19, %rd109;
	shl.b64 	%rd101, %rd100, 3;
	add.s64 	%rd102, %rd3, %rd101;
	ld.global.f64 	%fd62, [%rd102];
	mul.f64 	%fd63, %fd15, %fd62;
	fma.rn.f64 	%fd64, %fd14, %fd74, %fd63;
	st.global.f64 	[%rd102], %fd64;
	add.s32 	%r24, %r24, %r4;
	cvt.s64.s32 	%rd109, %r24;
	setp.gt.u64 	%p11, %rd37, %rd109;
	@%p11 bra 	$L__BB0_10;
$L__BB0_22:
	add.s32 	%r21, %r21, %r5;
	cvt.s64.s32 	%rd106, %r21;
	setp.gt.u64 	%p12, %rd38, %rd106;
	@%p12 bra 	$L__BB0_8;
$L__BB0_23:
	ret;

}


// ===== COMPILED SASS (sm_100) =====

	.target	sm_100

	.elftype	@"ET_EXEC"


//--------------------- .note.nv.tkinfo           --------------------------
	.section	.note.nv.tkinfo,"",@"SHT_NOTE"
	.sectionflags	@"SHF_NOTE_NV_TKINFO"
	.tkinfo
        /*0018*/ 	.word	0x00000002
        /*0030*/ 	.string	""
        /*0030*/ 	.string	"ptxas"
        /*0030*/ 	.string	"Cuda compilation tools, release 13.0, V13.0.88"
        /*0030*/ 	.string	"Build cuda_13.0.r13.0/compiler.36424714_0"
        /*0030*/ 	.string	"-arch sm_100 -m 64 "



//--------------------- .note.nv.cuinfo           --------------------------
	.section	.note.nv.cuinfo,"",@"SHT_NOTE"
	.sectionflags	@"SHF_NOTE_NV_CUINFO"
        /*0018*/ 	.short	0x0002
        /*001a*/ 	.short	0x0064
        /*001c*/ 	.short	0x0082
	.zero		2


//--------------------- .nv.info                  --------------------------
	.section	.nv.info,"",@"SHT_CUDA_INFO"
	.align	4


	//----- nvinfo : EIATTR_REGCOUNT
	.align		4
        /*0000*/ 	.byte	0x04, 0x2f
        /*0002*/ 	.short	(.L_1 - .L_0)
	.align		4
.L_0:
        /*0004*/ 	.word	index@(_Z14CUDAKernelNamePdS_S_mmmddmm)
        /*0008*/ 	.word	0x00000020


	//----- nvinfo : EIATTR_FRAME_SIZE
	.align		4
.L_1:
        /*000c*/ 	.byte	0x04, 0x11
        /*000e*/ 	.short	(.L_3 - .L_2)
	.align		4
.L_2:
        /*0010*/ 	.word	index@(_Z14CUDAKernelNamePdS_S_mmmddmm)
        /*0014*/ 	.word	0x00000000


	//----- nvinfo : EIATTR_MIN_STACK_SIZE
	.align		4
.L_3:
        /*0018*/ 	.byte	0x04, 0x12
        /*001a*/ 	.short	(.L_5 - .L_4)
	.align		4
.L_4:
        /*001c*/ 	.word	index@(_Z14CUDAKernelNamePdS_S_mmmddmm)
        /*0020*/ 	.word	0x00000000
.L_5:


//--------------------- .nv.compat                --------------------------
	.section	.nv.compat,"",@"SHT_CUDA_COMPAT_INFO"
	.align	4
        /*0000*/ 	.byte	0x02, 0x09, 0x00, 0x00, 0x02, 0x02, 0x01, 0x00, 0x02, 0x05, 0x05, 0x00, 0x03, 0x07, 0x01, 0x01
        /*0010*/ 	.byte	0x02, 0x03, 0x00, 0x00, 0x02, 0x06, 0x01, 0x00, 0x04, 0x0b, 0x08, 0x00, 0x01, 0x00, 0x00, 0x00
        /*0020*/ 	.byte	0x00, 0x00, 0x00, 0x00


//--------------------- .nv.info._Z14CUDAKernelNamePdS_S_mmmddmm --------------------------
	.section	.nv.info._Z14CUDAKernelNamePdS_S_mmmddmm,"",@"SHT_CUDA_INFO"
	.sectionflags	@""
	.align	4


	//----- nvinfo : EIATTR_CUDA_API_VERSION
	.align		4
        /*0000*/ 	.byte	0x04, 0x37
        /*0002*/ 	.short	(.L_7 - .L_6)
.L_6:
        /*0004*/ 	.word	0x00000082


	//----- nvinfo : EIATTR_KPARAM_INFO
	.align		4
.L_7:
        /*0008*/ 	.byte	0x04, 0x17
        /*000a*/ 	.short	(.L_9 - .L_8)
.L_8:
        /*000c*/ 	.word	0x00000000
        /*0010*/ 	.short	0x0009
        /*0012*/ 	.short	0x0048
        /*0014*/ 	.byte	0x00, 0xf0, 0x21, 0x00


	//----- nvinfo : EIATTR_KPARAM_INFO
	.align		4
.L_9:
        /*0018*/ 	.byte	0x04, 0x17
        /*001a*/ 	.short	(.L_11 - .L_10)
.L_10:
        /*001c*/ 	.word	0x00000000
        /*0020*/ 	.short	0x0008
        /*0022*/ 	.short	0x0040
        /*0024*/ 	.byte	0x00, 0xf0, 0x21, 0x00


	//----- nvinfo : EIATTR_KPARAM_INFO
	.align		4
.L_11:
        /*0028*/ 	.byte	0x04, 0x17
        /*002a*/ 	.short	(.L_13 - .L_12)
.L_12:
        /*002c*/ 	.word	0x00000000
        /*0030*/ 	.short	0x0007
        /*0032*/ 	.short	0x0038
        /*0034*/ 	.byte	0x00, 0xf0, 0x21, 0x00


	//----- nvinfo : EIATTR_KPARAM_INFO
	.align		4
.L_13:
        /*0038*/ 	.byte	0x04, 0x17
        /*003a*/ 	.short	(.L_15 - .L_14)
.L_14:
        /*003c*/ 	.word	0x00000000
        /*0040*/ 	.short	0x0006
        /*0042*/ 	.short	0x0030
        /*0044*/ 	.byte	0x00, 0xf0, 0x21, 0x00


	//----- nvinfo : EIATTR_KPARAM_INFO
	.align		4
.L_15:
        /*0048*/ 	.byte	0x04, 0x17
        /*004a*/ 	.short	(.L_17 - .L_16)
.L_16:
        /*004c*/ 	.word	0x00000000
        /*0050*/ 	.short	0x0005
        /*0052*/ 	.short	0x0028
        /*0054*/ 	.byte	0x00, 0xf0, 0x21, 0x00


	//----- nvinfo : EIATTR_KPARAM_INFO
	.align		4
.L_17:
        /*0058*/ 	.byte	0x04, 0x17
        /*005a*/ 	.short	(.L_19 - .L_18)
.L_18:
        /*005c*/ 	.word	0x00000000
        /*0060*/ 	.short	0x0004
        /*0062*/ 	.short	0x0020
        /*0064*/ 	.byte	0x00, 0xf0, 0x21, 0x00


	//----- nvinfo : EIATTR_KPARAM_INFO
	.align		4
.L_19:
        /*0068*/ 	.byte	0x04, 0x17
        /*006a*/ 	.short	(.L_21 - .L_20)
.L_20:
        /*006c*/ 	.word	0x00000000
        /*0070*/ 	.short	0x0003
        /*0072*/ 	.short	0x0018
        /*0074*/ 	.byte	0x00, 0xf0, 0x21, 0x00


	//----- nvinfo : EIATTR_KPARAM_INFO
	.align		4
.L_21:
        /*0078*/ 	.byte	0x04, 0x17
        /*007a*/ 	.short	(.L_23 - .L_22)
.L_22:
        /*007c*/ 	.word	0x00000000
        /*0080*/ 	.short	0x0002
        /*0082*/ 	.short	0x0010
        /*0084*/ 	.byte	0x00, 0xf5, 0x21, 0x00


	//----- nvinfo : EIATTR_KPARAM_INFO
	.align		4
.L_23:
        /*0088*/ 	.byte	0x04, 0x17
        /*008a*/ 	.short	(.L_25 - .L_24)
.L_24:
        /*008c*/ 	.word	0x00000000
        /*0090*/ 	.short	0x0001
        /*0092*/ 	.short	0x0008
        /*0094*/ 	.byte	0x00, 0xf5, 0x21, 0x00


	//----- nvinfo : EIATTR_KPARAM_INFO
	.align		4
.L_25:
        /*0098*/ 	.byte	0x04, 0x17
        /*009a*/ 	.short	(.L_27 - .L_26)
.L_26:
        /*009c*/ 	.word	0x00000000
        /*00a0*/ 	.short	0x0000
        /*00a2*/ 	.short	0x0000
        /*00a4*/ 	.byte	0x00, 0xf5, 0x21, 0x00


	//----- nvinfo : EIATTR_SPARSE_MMA_MASK
	.align		4
.L_27:
        /*00a8*/ 	.byte	0x03, 0x50
        /*00aa*/ 	.short	0x0000


	//----- nvinfo : EIATTR_MAXREG_COUNT
	.align		4
        /*00ac*/ 	.byte	0x03, 0x1b
        /*00ae*/ 	.short	0x00ff


	//----- nvinfo : EIATTR_MERCURY_ISA_VERSION
	.align		4
        /*00b0*/ 	.byte	0x03, 0x5f
        /*00b2*/ 	.short	0x0101


	//----- nvinfo : EIATTR_VRC_CTA_INIT_COUNT
	.align		4
        /*00b4*/ 	.byte	0x02, 0x4a
	.zero		1
	.zero		1


	//----- nvinfo : EIATTR_EXIT_INSTR_OFFSETS
	.align		4
        /*00b8*/ 	.byte	0x04, 0x1c
        /*00ba*/ 	.short	(.L_29 - .L_28)


	//   ....[0]....
.L_28:
        /*00bc*/ 	.word	0x00000080


	//   ....[1]....
        /*00c0*/ 	.word	0x00000400


	//   ....[2]....
        /*00c4*/ 	.word	0x000012b0


	//----- nvinfo : EIATTR_CRS_STACK_SIZE
	.align		4
.L_29:
        /*00c8*/ 	.byte	0x04, 0x1e
        /*00ca*/ 	.short	(.L_31 - .L_30)
.L_30:
        /*00cc*/ 	.word	0x00000000


	//----- nvinfo : EIATTR_CBANK_PARAM_SIZE
	.align		4
.L_31:
        /*00d0*/ 	.byte	0x03, 0x19
        /*00d2*/ 	.short	0x0050


	//----- nvinfo : EIATTR_PARAM_CBANK
	.align		4
        /*00d4*/ 	.byte	0x04, 0x0a
        /*00d6*/ 	.short	(.L_33 - .L_32)
	.align		4
.L_32:
        /*00d8*/ 	.word	index@(.nv.constant0._Z14CUDAKernelNamePdS_S_mmmddmm)
        /*00dc*/ 	.short	0x0380
        /*00de*/ 	.short	0x0050


	//----- nvinfo : EIATTR_SW_WAR
	.align		4
.L_33:
        /*00e0*/ 	.byte	0x04, 0x36
        /*00e2*/ 	.short	(.L_35 - .L_34)
.L_34:
        /*00e4*/ 	.word	0x00000008
.L_35:


//--------------------- .nv.callgraph             --------------------------
	.section	.nv.callgraph,"",@"SHT_CUDA_CALLGRAPH"
	.align	4
	.sectionentsize	8
	.align		4
        /*0000*/ 	.word	0x00000000
	.align		4
        /*0004*/ 	.word	0xffffffff
	.align		4
        /*0008*/ 	.word	0x00000000
	.align		4
        /*000c*/ 	.word	0xfffffffe
	.align		4
        /*0010*/ 	.word	0x00000000
	.align		4
        /*0014*/ 	.word	0xfffffffd
	.align		4
        /*0018*/ 	.word	0x00000000
	.align		4
        /*001c*/ 	.word	0xfffffffc


//--------------------- .text._Z14CUDAKernelNamePdS_S_mmmddmm --------------------------
	.section	.text._Z14CUDAKernelNamePdS_S_mmmddmm,"ax",@progbits
	.align	128
        .global         _Z14CUDAKernelNamePdS_S_mmmddmm
        .type           _Z14CUDAKernelNamePdS_S_mmmddmm,@function
        .size           _Z14CUDAKernelNamePdS_S_mmmddmm,(.L_x_15 - _Z14CUDAKernelNamePdS_S_mmmddmm)
        .other          _Z14CUDAKernelNamePdS_S_mmmddmm,@"STO_CUDA_ENTRY STV_DEFAULT"
_Z14CUDAKernelNamePdS_S_mmmddmm:
.text._Z14CUDAKernelNamePdS_S_mmmddmm:
[----:B------:R-:W-:Y:S01]  /*0000*/  LDC R1, c[0x0][0x37c] ;  /* 0x0000df00ff017b82 */ /* 0x000fe20000000800 */
[----:B------:R-:W0:Y:S07]  /*0010*/  S2R R3, SR_TID.Y ;  /* 0x0000000000037919 */ /* 0x000e2e0000002200 */
[----:B------:R-:W0:Y:S01]  /*0020*/  S2UR UR4, SR_CTAID.Y ;  /* 0x00000000000479c3 */ /* 0x000e220000002600 */
[----:B------:R-:W1:Y:S07]  /*0030*/  LDCU.64 UR6, c[0x0][0x3a0] ;  /* 0x00007400ff0677ac */ /* 0x000e6e0008000a00 */
[----:B------:R-:W0:Y:S02]  /*0040*/  LDC R6, c[0x0][0x364] ;  /* 0x0000d900ff067b82 */ /* 0x000e240000000800 */
[----:B0-----:R-:W-:-:S05]  /*0050*/  IMAD R0, R6, UR4, R3 ;  /* 0x0000000406007c24 */ /* 0x001fca000f8e0203 */
[----:B-1----:R-:W-:-:S04]  /*0060*/  ISETP.GE.U32.AND P0, PT, R0, UR6, PT ;  /* 0x0000000600007c0c */ /* 0x002fc8000bf06070 */
[----:B------:R-:W-:-:S13]  /*0070*/  ISETP.GE.U32.AND.EX P0, PT, RZ, UR7, PT, P0 ;  /* 0x00000007ff007c0c */ /* 0x000fda000bf06100 */
[----:B------:R-:W-:Y:S05]  /*0080*/  @P0 EXIT ;  /* 0x000000000000094d */ /* 0x000fea0003800000 */
[----:B------:R-:W0:Y:S01]  /*0090*/  S2R R2, SR_TID.X ;  /* 0x0000000000027919 */ /* 0x000e220000002100 */
[----:B------:R-:W1:Y:S01]  /*00a0*/  LDCU.64 UR6, c[0x0][0x3a8] ;  /* 0x00007500ff0677ac */ /* 0x000e620008000a00 */
[----:B------:R-:W0:Y:S01]  /*00b0*/  S2UR UR4, SR_CTAID.X ;  /* 0x00000000000479c3 */ /* 0x000e220000002500 */
[----:B------:R-:W-:Y:S02]  /*00c0*/  IMAD.MOV.U32 R3, RZ, RZ, R0 ;  /* 0x000000ffff037224 */ /* 0x000fe400078e0000 */
[----:B------:R-:W-:Y:S01]  /*00d0*/  IMAD.MOV.U32 R4, RZ, RZ, RZ ;  /* 0x000000ffff047224 */ /* 0x000fe200078e00ff */
[----:B------:R-:W2:Y:S04]  /*00e0*/  LDCU.64 UR10, c[0x0][0x358] ;  /* 0x00006b00ff0a77ac */ /* 0x000ea80008000a00 */
[----:B------:R-:W0:Y:S01]  /*00f0*/  LDC R5, c[0x0][0x360] ;  /* 0x0000d800ff057b82 */ /* 0x000e220000000800 */
[----:B------:R-:W3:Y:S01]  /*0100*/  LDCU UR5, c[0x0][0x370] ;  /* 0x00006e00ff0577ac */ /* 0x000ee20008000800 */
[----:B------:R-:W4:Y:S01]  /*0110*/  LDCU UR8, c[0x0][0x374] ;  /* 0x00006e80ff0877ac */ /* 0x000f220008000800 */
[----:B-1----:R-:W-:-:S04]  /*0120*/  UISETP.NE.U32.AND UP0, UPT, UR6, URZ, UPT ;  /* 0x000000ff0600728c */ /* 0x002fc8000bf05070 */
[----:B------:R-:W-:Y:S01]  /*0130*/  UISETP.NE.AND.EX UP0, UPT, UR7, URZ, UPT, UP0 ;  /* 0x000000ff0700728c */ /* 0x000fe2000bf05300 */
[----:B----4-:R-:W-:Y:S02]  /*0140*/  IMAD R6, R6, UR8, RZ ;  /* 0x0000000806067c24 */ /* 0x010fe4000f8e02ff */
[C---:B0-----:R-:W-:Y:S02]  /*0150*/  IMAD R2, R5.reuse, UR4, R2 ;  /* 0x0000000405027c24 */ /* 0x041fe4000f8e0202 */
[----:B---3--:R-:W-:-:S03]  /*0160*/  IMAD R5, R5, UR5, RZ ;  /* 0x0000000505057c24 */ /* 0x008fc6000f8e02ff */
[----:B------:R-:W-:Y:S01]  /*0170*/  SHF.R.S32.HI R14, RZ, 0x1f, R2 ;  /* 0x0000001fff0e7819 */ /* 0x000fe20000011402 */
[----:B--2---:R-:W-:Y:S06]  /*0180*/  BRA.U UP0, `(.L_x_0) ;  /* 0x0000000100a07547 */ /* 0x004fec000b800000 */
[----:B------:R-:W0:Y:S01]  /*0190*/  LDCU.64 UR4, c[0x0][0x3b0] ;  /* 0x00007600ff0477ac */ /* 0x000e220008000a00 */
[----:B------:R-:W1:Y:S01]  /*01a0*/  LDCU.64 UR8, c[0x0][0x3b8] ;  /* 0x00007700ff0877ac */ /* 0x000e620008000a00 */
[----:B------:R-:W2:Y:S01]  /*01b0*/  LDCU.64 UR6, c[0x0][0x380] ;  /* 0x00007000ff0677ac */ /* 0x000ea20008000a00 */
[----:B0-----:R-:W-:-:S11]  /*01c0*/  DMUL R10, RZ, UR4 ;  /* 0x00000004ff0a7c28 */ /* 0x001fd60008000000 */
.L_x_4:
[----:B0-----:R-:W0:Y:S01]  /*01d0*/  LDC.64 R8, c[0x0][0x398] ;  /* 0x0000e600ff087b82 */ /* 0x001e220000000a00 */
[----:B------:R-:W-:Y:S01]  /*01e0*/  BSSY.RECONVERGENT B0, `(.L_x_1) ;  /* 0x000001a000007945 */ /* 0x000fe20003800200 */
[----:B0-----:R-:W-:-:S04]  /*01f0*/  ISETP.GE.U32.AND P0, PT, R2, R8, PT ;  /* 0x000000080200720c */ /* 0x001fc80003f06070 */
[----:B------:R-:W-:-:S13]  /*0200*/  ISETP.GE.U32.AND.EX P0, PT, R14, R9, PT, P0 ;  /* 0x000000090e00720c */ /* 0x000fda0003f06100 */
[----:B------:R-:W-:Y:S05]  /*0210*/  @P0 BRA `(.L_x_2) ;  /* 0x0000000000580947 */ /* 0x000fea0003800000 */
[----:B------:R-:W0:Y:S01]  /*0220*/  LDC.64 R12, c[0x0][0x3c8] ;  /* 0x0000f200ff0c7b82 */ /* 0x000e220000000a00 */
[----:B------:R-:W3:Y:S01]  /*0230*/  LDCU.64 UR4, c[0x0][0x3c0] ;  /* 0x00007800ff0477ac */ /* 0x000ee20008000a00 */
[----:B------:R-:W-:Y:S01]  /*0240*/  MOV R20, R14 ;  /* 0x0000000e00147202 */ /* 0x000fe20000000f00 */
[----:B---3--:R-:W-:-:S04]  /*0250*/  IMAD R4, R4, UR4, RZ ;  /* 0x0000000404047c24 */ /* 0x008fc8000f8e02ff */
[C---:B------:R-:W-:Y:S02]  /*0260*/  IMAD R7, R3.reuse, UR5, R4 ;  /* 0x0000000503077c24 */ /* 0x040fe4000f8e0204 */
[----:B0-----:R-:W-:-:S04]  /*0270*/  IMAD.WIDE.U32 R12, R3, UR4, R12 ;  /* 0x00000004030c7c25 */ /* 0x001fc8000f8e000c */
[--C-:B------:R-:W-:Y:S02]  /*0280*/  IMAD.MOV.U32 R3, RZ, RZ, R2.reuse ;  /* 0x000000ffff037224 */ /* 0x100fe400078e0002 */
[----:B------:R-:W-:Y:S02]  /*0290*/  IMAD.MOV.U32 R4, RZ, RZ, R2 ;  /* 0x000000ffff047224 */ /* 0x000fe400078e0002 */
[----:B------:R-:W-:-:S07]  /*02a0*/  IMAD.IADD R7, R13, 0x1, R7 ;  /* 0x000000010d077824 */ /* 0x000fce00078e0207 */
.L_x_3:
[----:B------:R-:W-:-:S05]  /*02b0*/  IADD3 R3, P0, PT, R3, R12, RZ ;  /* 0x0000000c03037210 */ /* 0x000fca0007f1e0ff */
[----:B0-----:R-:W-:Y:S01]  /*02c0*/  IMAD.X R18, R20, 0x1, R7, P0 ;  /* 0x0000000114127824 */ /* 0x001fe200000e0607 */
[----:B--2---:R-:W-:-:S04]  /*02d0*/  LEA R16, P0, R3, UR6, 0x3 ;  /* 0x0000000603107c11 */ /* 0x004fc8000f8018ff */
[----:B------:R-:W-:-:S05]  /*02e0*/  LEA.HI.X R17, R3, UR7, R18, 0x3, P0 ;  /* 0x0000000703117c11 */ /* 0x000fca00080f1c12 */
[----:B------:R-:W1:Y:S01]  /*02f0*/  LDG.E.64 R18, desc[UR10][R16.64] ;  /* 0x0000000a10127981 */ /* 0x000e62000c1e1b00 */
[----:B------:R-:W-:-:S04]  /*0300*/  IADD3 R3, PT, PT, R5, R4, RZ ;  /* 0x0000000405037210 */ /* 0x000fc80007ffe0ff */
[----:B------:R-:W-:Y:S01]  /*0310*/  ISETP.GE.U32.AND P0, PT, R3, R8, PT ;  /* 0x000000080300720c */ /* 0x000fe20003f06070 */
[--C-:B------:R-:W-:Y:S01]  /*0320*/  IMAD.MOV.U32 R4, RZ, RZ, R3.reuse ;  /* 0x000000ffff047224 */ /* 0x100fe200078e0003 */
[----:B------:R-:W-:-:S04]  /*0330*/  SHF.R.S32.HI R20, RZ, 0x1f, R3 ;  /* 0x0000001fff147819 */ /* 0x000fc80000011403 */
[----:B------:R-:W-:Y:S01]  /*0340*/  ISETP.GE.U32.AND.EX P0, PT, R20, R9, PT, P0 ;  /* 0x000000091400720c */ /* 0x000fe20003f06100 */
[----:B-1----:R-:W-:-:S07]  /*0350*/  DFMA R18, R18, UR8, R10 ;  /* 0x0000000812127c2b */ /* 0x002fce000800000a */
[----:B------:R0:W-:Y:S05]  /*0360*/  STG.E.64 desc[UR10][R16.64], R18 ;  /* 0x0000001210007986 */ /* 0x0001ea000c101b0a */
[----:B------:R-:W-:Y:S05]  /*0370*/  @!P0 BRA `(.L_x_3) ;  /* 0xfffffffc00cc8947 */ /* 0x000fea000383ffff */
.L_x_2:
[----:B-12---:R-:W-:Y:S05]  /*0380*/  BSYNC.RECONVERGENT B0 ;  /* 0x0000000000007941 */ /* 0x006fea0003800200 */
.L_x_1:
[----:B------:R-:W1:Y:S01]  /*0390*/  LDCU.64 UR4, c[0x0][0x3a0] ;  /* 0x00007400ff0477ac */ /* 0x000e620008000a00 */
[----:B------:R-:W-:-:S04]  /*03a0*/  IMAD.IADD R3, R6, 0x1, R0 ;  /* 0x0000000106037824 */ /* 0x000fc800078e0200 */
[--C-:B------:R-:W-:Y:S01]  /*03b0*/  IMAD.MOV.U32 R0, RZ, RZ, R3.reuse ;  /* 0x000000ffff007224 */ /* 0x100fe200078e0003 */
[----:B------:R-:W-:Y:S02]  /*03c0*/  SHF.R.S32.HI R4, RZ, 0x1f, R3 ;  /* 0x0000001fff047819 */ /* 0x000fe40000011403 */
[----:B-1----:R-:W-:-:S04]  /*03d0*/  ISETP.GE.U32.AND P0, PT, R3, UR4, PT ;  /* 0x0000000403007c0c */ /* 0x002fc8000bf06070 */
[----:B------:R-:W-:-:S13]  /*03e0*/  ISETP.GE.U32.AND.EX P0, PT, R4, UR5, PT, P0 ;  /* 0x0000000504007c0c */ /* 0x000fda000bf06100 */
[----:B------:R-:W-:Y:S05]  /*03f0*/  @!P0 BRA `(.L_x_4) ;  /* 0xfffffffc00748947 */ /* 0x000fea000383ffff */
[----:B------:R-:W-:Y:S05]  /*0400*/  EXIT ;  /* 0x000000000000794d */ /* 0x000fea0003800000 */
.L_x_0:
[----:B------:R-:W-:-:S04]  /*0410*/  ULOP3.LUT UR4, UR6, 0x7, URZ, 0xc0, !UPT ;  /* 0x0000000706047892 */ /* 0x000fc8000f8ec0ff */
[----:B------:R-:W-:-:S04]  /*0420*/  UIADD3 UR4, UP0, UPT, UR4, -0x1, URZ ;  /* 0xffffffff04047890 */ /* 0x000fc8000ff1e0ff */
[----:B------:R-:W-:Y:S02]  /*0430*/  UIADD3.X UR5, UPT, UPT, URZ, -0x1, URZ, UP0, !UPT ;  /* 0xffffffffff057890 */ /* 0x000fe400087fe4ff */
[----:B------:R-:W-:Y:S02]  /*0440*/  UISETP.GE.U32.AND UP0, UPT, UR4, 0x3, UPT ;  /* 0x000000030400788c */ /* 0x000fe4000bf06070 */
[----:B------:R-:W-:Y:S02]  /*0450*/  ULOP3.LUT UR4, UR6, 0xfffffff8, URZ, 0xc0, !UPT ;  /* 0xfffffff806047892 */ /* 0x000fe4000f8ec0ff */
[----:B------:R-:W-:-:S11]  /*0460*/  UISETP.GE.U32.AND.EX UP0, UPT, UR5, URZ, UPT, UP0 ;  /* 0x000000ff0500728c */ /* 0x000fd6000bf06100 */
.L_x_13:
[----:B0-----:R-:W0:Y:S01]  /*0470*/  LDCU.64 UR6, c[0x0][0x398] ;  /* 0x00007300ff0677ac */ /* 0x001e220008000a00 */
[----:B------:R-:W-:Y:S01]  /*0480*/  SHF.R.S32.HI R7, RZ, 0x1f, R2 ;  /* 0x0000001fff077819 */ /* 0x000fe20000011402 */
[----:B------:R-:W-:Y:S01]  /*0490*/  BSSY.RECONVERGENT B0, `(.L_x_5) ;  /* 0x00000da000007945 */ /* 0x000fe20003800200 */
[----:B0-----:R-:W-:-:S04]  /*04a0*/  ISETP.GE.U32.AND P0, PT, R2, UR6, PT ;  /* 0x0000000602007c0c */ /* 0x001fc8000bf06070 */
[----:B------:R-:W-:-:S13]  /*04b0*/  ISETP.GE.U32.AND.EX P0, PT, R7, UR7, PT, P0 ;  /* 0x0000000707007c0c */ /* 0x000fda000bf06100 */
[----:B------:R-:W-:Y:S05]  /*04c0*/  @P0 BRA `(.L_x_6) ;  /* 0x0000000c00580947 */ /* 0x000fea0003800000 */
[----:B------:R-:W0:Y:S01]  /*04d0*/  LDC.64 R14, c[0x0][0x3a8] ;  /* 0x0000ea00ff0e7b82 */ /* 0x000e220000000a00 */
[----:B------:R-:W1:Y:S01]  /*04e0*/  LDCU UR5, c[0x0][0x3c0] ;  /* 0x00007800ff0577ac */ /* 0x000e620008000800 */
[----:B------:R-:W-:Y:S01]  /*04f0*/  MOV R22, R2 ;  /* 0x0000000200167202 */ /* 0x000fe20000000f00 */
[----:B------:R-:W-:-:S05]  /*0500*/  IMAD.MOV.U32 R23, RZ, RZ, R2 ;  /* 0x000000ffff177224 */ /* 0x000fca00078e0002 */
[----:B------:R-:W1:Y:S01]  /*0510*/  LDC.64 R8, c[0x0][0x3c8] ;  /* 0x0000f200ff087b82 */ /* 0x000e620000000a00 */
[C---:B0-----:R-:W-:Y:S01]  /*0520*/  SHF.L.U64.HI R15, R14.reuse, 0x3, R15 ;  /* 0x000000030e0f7819 */ /* 0x041fe2000001020f */
[----:B------:R-:W-:Y:S02]  /*0530*/  IMAD.SHL.U32 R24, R14, 0x8, RZ ;  /* 0x000000080e187824 */ /* 0x000fe400078e00ff */
[----:B-1----:R-:W-:-:S07]  /*0540*/  IMAD.WIDE.U32 R8, R3, UR5, R8 ;  /* 0x0000000503087c25 */ /* 0x002fce000f8e0008 */
.L_x_12:
[----:B0-----:R-:W0:Y:S01]  /*0550*/  LDC.64 R10, c[0x0][0x3a8] ;  /* 0x0000ea00ff0a7b82 */ /* 0x001e220000000a00 */
[----:B------:R-:W-:Y:S02]  /*0560*/  HFMA2 R17, -RZ, RZ, 0, 0 ;  /* 0x00000000ff117431 */ /* 0x000fe400000001ff */
[----:B------:R-:W-:Y:S01]  /*0570*/  IMAD.MOV.U32 R25, RZ, RZ, RZ ;  /* 0x000000ffff197224 */ /* 0x000fe200078e00ff */
[----:B------:R-:W-:Y:S02]  /*0580*/  CS2R R12, SRZ ;  /* 0x00000000000c7805 */ /* 0x000fe4000001ff00 */
[----:B0-----:R-:W-:-:S04]  /*0590*/  ISETP.GE.U32.AND P0, PT, R10, 0x8, PT ;  /* 0x000000080a00780c */ /* 0x001fc80003f06070 */
[----:B------:R-:W-:-:S13]  /*05a0*/  ISETP.GE.U32.AND.EX P0, PT, R11, RZ, PT, P0 ;  /* 0x000000ff0b00720c */ /* 0x000fda0003f06100 */
[----:B------:R-:W-:Y:S05]  /*05b0*/  @!P0 BRA `(.L_x_7) ;  /* 0x0000000000d08947 */ /* 0x000fea0003800000 */
[----:B------:R-:W0:Y:S01]  /*05c0*/  LDCU.64 UR8, c[0x0][0x388] ;  /* 0x00007100ff0877ac */ /* 0x000e220008000a00 */
[C---:B------:R-:W-:Y:S02]  /*05d0*/  IMAD R16, R15.reuse, R22, RZ ;  /* 0x000000160f107224 */ /* 0x040fe400078e02ff */
[----:B------:R-:W-:Y:S01]  /*05e0*/  IMAD R17, R15, R3, RZ ;  /* 0x000000030f117224 */ /* 0x000fe200078e02ff */
[----:B------:R-:W1:Y:S01]  /*05f0*/  LDCU.64 UR6, c[0x0][0x390] ;  /* 0x00007200ff0677ac */ /* 0x000e620008000a00 */
[-C--:B------:R-:W-:Y:S02]  /*0600*/  IMAD R21, R7, R24.reuse, R16 ;  /* 0x0000001807157224 */ /* 0x080fe400078e0210 */
[-C--:B------:R-:W-:Y:S01]  /*0610*/  IMAD R17, R4, R24.reuse, R17 ;  /* 0x0000001804117224 */ /* 0x080fe200078e0211 */
[----:B------:R-:W2:Y:S01]  /*0620*/  LDCU UR5, c[0x0][0x3ac] ;  /* 0x00007580ff0577ac */ /* 0x000ea20008000800 */
[----:B------:R-:W-:Y:S02]  /*0630*/  IMAD.U32 R25, RZ, RZ, UR4 ;  /* 0x00000004ff197e24 */ /* 0x000fe4000f8e00ff */
[----:B0-----:R-:W-:-:S04]  /*0640*/  IMAD.WIDE.U32 R12, R3, R24, UR8 ;  /* 0x00000008030c7e25 */ /* 0x001fc8000f8e0018 */
[----:B-1----:R-:W-:Y:S01]  /*0650*/  IMAD.WIDE.U32 R18, R22, R24, UR6 ;  /* 0x0000000616127e25 */ /* 0x002fe2000f8e0018 */
[----:B------:R-:W-:Y:S02]  /*0660*/  IADD3 R16, P1, PT, R12, 0x20, RZ ;  /* 0x000000200c107810 */ /* 0x000fe40007f3e0ff */
[----:B--2---:R-:W-:Y:S02]  /*0670*/  MOV R26, UR5 ;  /* 0x00000005001a7c02 */ /* 0x004fe40008000f00 */
[----:B------:R-:W-:Y:S01]  /*0680*/  IADD3 R18, P0, PT, R18, 0x20, RZ ;  /* 0x0000002012127810 */ /* 0x000fe20007f1e0ff */
[----:B------:R-:W-:Y:S01]  /*0690*/  IMAD.X R17, R13, 0x1, R17, P1 ;  /* 0x000000010d117824 */ /* 0x000fe200008e0611 */
[----:B------:R-:W-:-:S03]  /*06a0*/  CS2R R12, SRZ ;  /* 0x00000000000c7805 */ /* 0x000fc6000001ff00 */
[----:B------:R-:W-:-:S08]  /*06b0*/  IMAD.X R19, R19, 0x1, R21, P0 ;  /* 0x0000000113137824 */ /* 0x000fd000000e0615 */
.L_x_8:
[----:B------:R-:W2:Y:S04]  /*06c0*/  LDG.E.64 R20, desc[UR10][R16.64+-0x20] ;  /* 0xffffe00a10147981 */ /* 0x000ea8000c1e1b00 */
[----:B------:R-:W2:Y:S02]  /*06d0*/  LDG.E.64 R28, desc[UR10][R18.64+-0x20] ;  /* 0xffffe00a121c7981 */ /* 0x000ea4000c1e1b00 */
[----:B--2---:R-:W-:Y:S02]  /*06e0*/  DFMA R28, R20, R28, R12 ;  /* 0x0000001c141c722b */ /* 0x004fe4000000000c */
[----:B------:R-:W2:Y:S04]  /*06f0*/  LDG.E.64 R12, desc[UR10][R16.64+-0x18] ;  /* 0xffffe80a100c7981 */ /* 0x000ea8000c1e1b00 */
[----:B------:R-:W2:Y:S02]  /*0700*/  LDG.E.64 R20, desc[UR10][R18.64+-0x18] ;  /* 0xffffe80a12147981 */ /* 0x000ea4000c1e1b00 */
[----:B--2---:R-:W-:-:S02]  /*0710*/  DFMA R20, R12, R20, R28 ;  /* 0x000000140c14722b */ /* 0x004fc4000000001c */
        /* <DEDUP_REMOVED lines=13> */
[----:B------:R-:W2:Y:S01]  /*07f0*/  LDG.E.64 R28, desc[UR10][R18.64+0x10] ;  /* 0x0000100a121c7981 */ /* 0x000ea2000c1e1b00 */
[----:B------:R-:W-:-:S04]  /*0800*/  IADD3 R25, P0, PT, R25, -0x8, RZ ;  /* 0xfffffff819197810 */ /* 0x000fc80007f1e0ff */
[----:B------:R-:W-:Y:S02]  /*0810*/  IADD3.X R26, PT, PT, R26, -0x1, RZ, P0, !PT ;  /* 0xffffffff1a1a7810 */ /* 0x000fe400007fe4ff */
[----:B------:R-:W-:-:S04]  /*0820*/  ISETP.NE.U32.AND P0, PT, R25, RZ, PT ;  /* 0x000000ff1900720c */ /* 0x000fc80003f05070 */
[----:B------:R-:W-:Y:S01]  /*0830*/  ISETP.NE.AND.EX P0, PT, R26, RZ, PT, P0 ;  /* 0x000000ff1a00720c */ /* 0x000fe20003f05300 */
[----:B--2---:R-:W-:Y:S01]  /*0840*/  DFMA R28, R12, R28, R20 ;  /* 0x0000001c0c1c722b */ /* 0x004fe20000000014 */
[----:B------:R0:W2:Y:S04]  /*0850*/  LDG.E.64 R20, desc[UR10][R16.64+0x18] ;  /* 0x0000180a10147981 */ /* 0x0000a8000c1e1b00 */
[----:B------:R1:W2:Y:S01]  /*0860*/  LDG.E.64 R12, desc[UR10][R18.64+0x18] ;  /* 0x0000180a120c7981 */ /* 0x0002a2000c1e1b00 */
[----:B0-----:R-:W-:Y:S02]  /*0870*/  IADD3 R16, P2, PT, R16, 0x40, RZ ;  /* 0x0000004010107810 */ /* 0x001fe40007f5e0ff */
[----:B-1----:R-:W-:-:S03]  /*0880*/  IADD3 R18, P1, PT, R18, 0x40, RZ ;  /* 0x0000004012127810 */ /* 0x002fc60007f3e0ff */
[----:B------:R-:W-:Y:S02]  /*0890*/  IMAD.X R17, RZ, RZ, R17, P2 ;  /* 0x000000ffff117224 */ /* 0x000fe400010e0611 */
[----:B------:R-:W-:Y:S01]  /*08a0*/  IMAD.X R19, RZ, RZ, R19, P1 ;  /* 0x000000ffff137224 */ /* 0x000fe200008e0613 */
[----:B--2---:R-:W-:Y:S01]  /*08b0*/  DFMA R12, R20, R12, R28 ;  /* 0x0000000c140c722b */ /* 0x004fe2000000001c */
[----:B------:R-:W-:Y:S10]  /*08c0*/  @P0 BRA `(.L_x_8) ;  /* 0xfffffffc007c0947 */ /* 0x000ff4000383ffff */
[----:B------:R-:W0:Y:S01]  /*08d0*/  LDCU UR5, c[0x0][0x3ac] ;  /* 0x00007580ff0577ac */ /* 0x000e220008000800 */
[----:B------:R-:W-:Y:S01]  /*08e0*/  IMAD.U32 R25, RZ, RZ, UR4 ;  /* 0x00000004ff197e24 */ /* 0x000fe2000f8e00ff */
[----:B0-----:R-:W-:-:S07]  /*08f0*/  MOV R17, UR5 ;  /* 0x0000000500117c02 */ /* 0x001fce0008000f00 */
.L_x_7:
[----:B------:R-:W-:-:S04]  /*0900*/  LOP3.LUT R16, R14, 0x7, RZ, 0xc0, !PT ;  /* 0x000000070e107812 */ /* 0x000fc800078ec0ff */
[----:B------:R-:W-:-:S04]  /*0910*/  ISETP.NE.U32.AND P0, PT, R16, RZ, PT ;  /* 0x000000ff1000720c */ /* 0x000fc80003f05070 */
[----:B------:R-:W-:-:S13]  /*0920*/  ISETP.NE.AND.EX P0, PT, RZ, RZ, PT, P0 ;  /* 0x000000ffff00720c */ /* 0x000fda0003f05300 */
[----:B------:R-:W-:Y:S05]  /*0930*/  @!P0 BRA `(.L_x_9) ;  /* 0x0000000400e88947 */ /* 0x000fea0003800000 */
[----:B------:R-:W0:Y:S02]  /*0940*/  LDCU UR5, c[0x0][0x3a8] ;  /* 0x00007500ff0577ac */ /* 0x000e240008000800 */
[----:B0-----:R-:W-:-:S04]  /*0950*/  ULOP3.LUT UR5, UR5, 0x3, URZ, 0xc0, !UPT ;  /* 0x0000000305057892 */ /* 0x001fc8000f8ec0ff */
[----:B------:R-:W-:-:S04]  /*0960*/  UISETP.NE.U32.AND UP1, UPT, UR5, URZ, UPT ;  /* 0x000000ff0500728c */ /* 0x000fc8000bf25070 */
[----:B------:R-:W-:Y:S01]  /*0970*/  UISETP.NE.AND.EX UP1, UPT, URZ, URZ, UPT, UP1 ;  /* 0x000000ffff00728c */ /* 0x000fe2000bf25310 */
[----:B------:R-:W-:Y:S10]  /*0980*/  BRA.U !UP0, `(.L_x_10) ;  /* 0x0000000108ec7547 */ /* 0x000ff4000b800000 */
[----:B------:R-:W0:Y:S01]  /*0990*/  LDCU.64 UR6, c[0x0][0x388] ;  /* 0x00007100ff0677ac */ /* 0x000e220008000a00 */
[-C--:B------:R-:W-:Y:S02]  /*09a0*/  IMAD R26, R4, R10.reuse, RZ ;  /* 0x0000000a041a7224 */ /* 0x080fe400078e02ff */
[----:B------:R-:W-:Y:S01]  /*09b0*/  IMAD.MOV.U32 R16, RZ, RZ, R25 ;  /* 0x000000ffff107224 */ /* 0x000fe200078e0019 */
[----:B------:R-:W1:Y:S01]  /*09c0*/  LDCU.64 UR8, c[0x0][0x390] ;  /* 0x00007200ff0877ac */ /* 0x000e620008000a00 */
[C---:B------:R-:W-:Y:S02]  /*09d0*/  IMAD R26, R3.reuse, R11, R26 ;  /* 0x0000000b031a7224 */ /* 0x040fe400078e021a */
[----:B------:R-:W-:-:S04]  /*09e0*/  IMAD.WIDE.U32 R18, R3, R10, R16 ;  /* 0x0000000a03127225 */ /* 0x000fc800078e0010 */
[----:B------:R-:W-:Y:S02]  /*09f0*/  IMAD.IADD R19, R19, 0x1, R26 ;  /* 0x0000000113137824 */ /* 0x000fe400078e021a */
[----:B------:R-:W-:-:S04]  /*0a00*/  IMAD R27, R7, R10, RZ ;  /* 0x0000000a071b7224 */ /* 0x000fc800078e02ff */
[----:B------:R-:W-:Y:S01]  /*0a10*/  IMAD R27, R22, R11, R27 ;  /* 0x0000000b161b7224 */ /* 0x000fe200078e021b */
[----:B0-----:R-:W-:-:S04]  /*0a20*/  LEA R20, P0, R18, UR6, 0x3 ;  /* 0x0000000612147c11 */ /* 0x001fc8000f8018ff */
[----:B------:R-:W-:Y:S01]  /*0a30*/  LEA.HI.X R21, R18, UR7, R19, 0x3, P0 ;  /* 0x0000000712157c11 */ /* 0x000fe200080f1c13 */
[----:B------:R-:W-:-:S04]  /*0a40*/  IMAD.WIDE.U32 R18, R22, R10, R16 ;  /* 0x0000000a16127225 */ /* 0x000fc800078e0010 */
[----:B------:R-:W-:Y:S01]  /*0a50*/  IMAD.IADD R17, R19, 0x1, R27 ;  /* 0x0000000113117824 */ /* 0x000fe200078e021b */
[C---:B-1----:R-:W-:Y:S01]  /*0a60*/  LEA R16, P0, R18.reuse, UR8, 0x3 ;  /* 0x0000000812107c11 */ /* 0x042fe2000f8018ff */
[----:B------:R-:W2:Y:S03]  /*0a70*/  LDG.E.64 R20, desc[UR10][R20.64] ;  /* 0x0000000a14147981 */ /* 0x000ea6000c1e1b00 */
[----:B------:R-:W-:-:S05]  /*0a80*/  LEA.HI.X R17, R18, UR9, R17, 0x3, P0 ;  /* 0x0000000912117c11 */ /* 0x000fca00080f1c11 */
[----:B------:R0:W2:Y:S02]  /*0a90*/  LDG.E.64 R18, desc[UR10][R16.64] ;  /* 0x0000000a10127981 */ /* 0x0000a4000c1e1b00 */
[----:B0-----:R-:W-:Y:S01]  /*0aa0*/  IADD3 R16, PT, PT, R25, 0x1, RZ ;  /* 0x0000000119107810 */ /* 0x001fe20007ffe0ff */
[----:B------:R-:W-:Y:S01]  /*0ab0*/  IMAD.MOV.U32 R17, RZ, RZ, RZ ;  /* 0x000000ffff117224 */ /* 0x000fe200078e00ff */
[----:B--2---:R-:W-:-:S03]  /*0ac0*/  DFMA R20, R20, R18, R12 ;  /* 0x000000121414722b */ /* 0x004fc6000000000c */
[----:B------:R-:W-:-:S04]  /*0ad0*/  IMAD.WIDE.U32 R12, R3, R10, R16 ;  /* 0x0000000a030c7225 */ /* 0x000fc800078e0010 */
[----:B------:R-:W-:Y:S01]  /*0ae0*/  IMAD.IADD R13, R26, 0x1, R13 ;  /* 0x000000011a0d7824 */ /* 0x000fe200078e020d */
[----:B------:R-:W-:Y:S01]  /*0af0*/  LEA R18, P0, R12, UR6, 0x3 ;  /* 0x000000060c127c11 */ /* 0x000fe2000f8018ff */
[----:B------:R-:W-:-:S03]  /*0b00*/  IMAD.WIDE.U32 R16, R22, R10, R16 ;  /* 0x0000000a16107225 */ /* 0x000fc600078e0010 */
[----:B------:R-:W-:Y:S01]  /*0b10*/  LEA.HI.X R19, R12, UR7, R13, 0x3, P0 ;  /* 0x000000070c137c11 */ /* 0x000fe200080f1c0d */
[----:B------:R-:W-:Y:S01]  /*0b20*/  IMAD.IADD R13, R27, 0x1, R17 ;  /* 0x000000011b0d7824 */ /* 0x000fe200078e0211 */
[----:B------:R-:W-:-:S04]  /*0b30*/  LEA R12, P0, R16, UR8, 0x3 ;  /* 0x00000008100c7c11 */ /* 0x000fc8000f8018ff */
[----:B------:R-:W-:Y:S01]  /*0b40*/  LEA.HI.X R13, R16, UR9, R13, 0x3, P0 ;  /* 0x00000009100d7c11 */ /* 0x000fe200080f1c0d */
[----:B------:R-:W2:Y:S05]  /*0b50*/  LDG.E.64 R18, desc[UR10][R18.64] ;  /* 0x0000000a12127981 */ /* 0x000eaa000c1e1b00 */
[----:B------:R-:W2:Y:S01]  /*0b60*/  LDG.E.64 R12, desc[UR10][R12.64] ;  /* 0x0000000a0c0c7981 */ /* 0x000ea2000c1e1b00 */
[----:B------:R-:W-:Y:S01]  /*0b70*/  IADD3 R16, PT, PT, R25, 0x2, RZ ;  /* 0x0000000219107810 */ /* 0x000fe20007ffe0ff */
[----:B------:R-:W-:Y:S01]  /*0b80*/  IMAD.MOV.U32 R17, RZ, RZ, RZ ;  /* 0x000000ffff117224 */ /* 0x000fe200078e00ff */
[----:B--2---:R-:W-:-:S03]  /*0b90*/  DFMA R20, R18, R12, R20 ;  /* 0x0000000c1214722b */ /* 0x004fc60000000014 */
[----:B------:R-:W-:-:S04]  /*0ba0*/  IMAD.WIDE.U32 R12, R3, R10, R16 ;  /* 0x0000000a030c7225 */ /* 0x000fc800078e0010 */
[----:B------:R-:W-:Y:S01]  /*0bb0*/  IMAD.IADD R29, R26, 0x1, R13 ;  /* 0x000000011a1d7824 */ /* 0x000fe200078e020d */
[----:B------:R-:W-:Y:S01]  /*0bc0*/  LEA R18, P0, R12, UR6, 0x3 ;  /* 0x000000060c127c11 */ /* 0x000fe2000f8018ff */
[----:B------:R-:W-:-:S03]  /*0bd0*/  IMAD.WIDE.U32 R16, R22, R10, R16 ;  /* 0x0000000a16107225 */ /* 0x000fc600078e0010 */
[----:B------:R-:W-:Y:S02]  /*0be0*/  LEA.HI.X R19, R12, UR7, R29, 0x3, P0 ;  /* 0x000000070c137c11 */ /* 0x000fe400080f1c1d */
[----:B------:R-:W-:Y:S02]  /*0bf0*/  IADD3 R17, PT, PT, R27, R17, RZ ;  /* 0x000000111b117210 */ /* 0x000fe40007ffe0ff */
[C---:B------:R-:W-:Y:S02]  /*0c00*/  LEA R12, P0, R16.reuse, UR8, 0x3 ;  /* 0x00000008100c7c11 */ /* 0x040fe4000f8018ff */
[----:B------:R-:W2:Y:S02]  /*0c10*/  LDG.E.64 R18, desc[UR10][R18.64] ;  /* 0x0000000a12127981 */ /* 0x000ea4000c1e1b00 */
[----:B------:R-:W-:-:S05]  /*0c20*/  LEA.HI.X R13, R16, UR9, R17, 0x3, P0 ;  /* 0x00000009100d7c11 */ /* 0x000fca00080f1c11 */
[----:B------:R0:W2:Y:S02]  /*0c30*/  LDG.E.64 R16, desc[UR10][R12.64] ;  /* 0x0000000a0c107981 */ /* 0x0000a4000c1e1b00 */
[----:B0-----:R-:W-:Y:S02]  /*0c40*/  VIADD R12, R25, 0x3 ;  /* 0x00000003190c7836 */ /* 0x001fe40000000000 */
[----:B------:R-:W-:Y:S01]  /*0c50*/  IMAD.MOV.U32 R13, RZ, RZ, RZ ;  /* 0x000000ffff0d7224 */ /* 0x000fe200078e00ff */
[----:B--2---:R-:W-:Y:S01]  /*0c60*/  DFMA R18, R18, R16, R20 ;  /* 0x000000101212722b */ /* 0x004fe20000000014 */
[----:B------:R-:W-:-:S04]  /*0c70*/  IMAD.WIDE.U32 R16, R3, R10, R12 ;  /* 0x0000000a03107225 */ /* 0x000fc800078e000c */
[----:B------:R-:W-:Y:S01]  /*0c80*/  IMAD.WIDE.U32 R12, R22, R10, R12 ;  /* 0x0000000a160c7225 */ /* 0x000fe200078e000c */
[----:B------:R-:W-:Y:S02]  /*0c90*/  IADD3 R17, PT, PT, R26, R17, RZ ;  /* 0x000000111a117210 */ /* 0x000fe40007ffe0ff */
[----:B------:R-:W-:Y:S01]  /*0ca0*/  LEA R20, P0, R16, UR6, 0x3 ;  /* 0x0000000610147c11 */ /* 0x000fe2000f8018ff */
[----:B------:R-:W-:-:S03]  /*0cb0*/  IMAD.IADD R27, R27, 0x1, R13 ;  /* 0x000000011b1b7824 */ /* 0x000fc600078e020d */
[----:B------:R-:W-:Y:S02]  /*0cc0*/  LEA.HI.X R21, R16, UR7, R17, 0x3, P0 ;  /* 0x0000000710157c11 */ /* 0x000fe400080f1c11 */
[----:B------:R-:W-:-:S04]  /*0cd0*/  LEA R16, P0, R12, UR8, 0x3 ;  /* 0x000000080c107c11 */ /* 0x000fc8000f8018ff */
[----:B------:R-:W-:Y:S01]  /*0ce0*/  LEA.HI.X R17, R12, UR9, R27, 0x3, P0 ;  /* 0x000000090c117c11 */ /* 0x000fe200080f1c1b */
[----:B------:R-:W2:Y:S05]  /*0cf0*/  LDG.E.64 R20, desc[UR10][R20.64] ;  /* 0x0000000a14147981 */ /* 0x000eaa000c1e1b00 */
[----:B------:R-:W2:Y:S01]  /*0d00*/  LDG.E.64 R16, desc[UR10][R16.64] ;  /* 0x0000000a10107981 */ /* 0x000ea2000c1e1b00 */
[----:B------:R-:W-:Y:S01]  /*0d10*/  VIADD R25, R25, 0x4 ;  /* 0x0000000419197836 */ /* 0x000fe20000000000 */
[----:B--2---:R-:W-:Y:S01]  /*0d20*/  DFMA R12, R20, R16, R18 ;  /* 0x00000010140c722b */ /* 0x004fe20000000012 */
[----:B------:R-:W-:-:S10]  /*0d30*/  MOV R17, RZ ;  /* 0x000000ff00117202 */ /* 0x000fd40000000f00 */
.L_x_10:
[----:B------:R-:W-:Y:S05]  /*0d40*/  BRA.U !UP1, `(.L_x_9) ;  /* 0x0000000109e47547 */ /* 0x000fea000b800000 */
[----:B------:R-:W-:Y:S01]  /*0d50*/  UISETP.NE.U32.AND UP1, UPT, UR5, 0x1, UPT ;  /* 0x000000010500788c */ /* 0x000fe2000bf25070 */
[----:B------:R-:W-:-:S03]  /*0d60*/  LOP3.LUT P0, RZ, R10, 0x1, RZ, 0xc0, !PT ;  /* 0x000000010aff7812 */ /* 0x000fc6000780c0ff */
[----:B------:R-:W-:-:S09]  /*0d70*/  UISETP.NE.AND.EX UP1, UPT, URZ, URZ, UPT, UP1 ;  /* 0x000000ffff00728c */ /* 0x000fd2000bf25310 */
[----:B------:R-:W-:Y:S05]  /*0d80*/  BRA.U !UP1, `(.L_x_11) ;  /* 0x0000000109887547 */ /* 0x000fea000b800000 */
[----:B------:R-:W0:Y:S01]  /*0d90*/  LDCU.64 UR6, c[0x0][0x388] ;  /* 0x00007100ff0677ac */ /* 0x000e220008000a00 */
[-C--:B------:R-:W-:Y:S02]  /*0da0*/  IMAD R26, R4, R10.reuse, RZ ;  /* 0x0000000a041a7224 */ /* 0x080fe400078e02ff */
[----:B------:R-:W-:Y:S01]  /*0db0*/  IMAD.MOV.U32 R18, RZ, RZ, R25 ;  /* 0x000000ffff127224 */ /* 0x000fe200078e0019 */
[----:B------:R-:W1:Y:S01]  /*0dc0*/  LDCU.64 UR8, c[0x0][0x390] ;  /* 0x00007200ff0877ac */ /* 0x000e620008000a00 */
[----:B------:R-:W-:Y:S02]  /*0dd0*/  IMAD.MOV.U32 R19, RZ, RZ, R17 ;  /* 0x000000ffff137224 */ /* 0x000fe400078e0011 */
[C---:B------:R-:W-:Y:S02]  /*0de0*/  IMAD R26, R3.reuse, R11, R26 ;  /* 0x0000000b031a7224 */ /* 0x040fe400078e021a */
[----:B------:R-:W-:-:S04]  /*0df0*/  IMAD.WIDE.U32 R16, R3, R10, R18 ;  /* 0x0000000a03107225 */ /* 0x000fc800078e0012 */
[----:B------:R-:W-:Y:S01]  /*0e00*/  IMAD R27, R7, R10, RZ ;  /* 0x0000000a071b7224 */ /* 0x000fe200078e02ff */
[----:B------:R-:W-:-:S03]  /*0e10*/  IADD3 R17, PT, PT, R17, R26, RZ ;  /* 0x0000001a11117210 */ /* 0x000fc60007ffe0ff */
[----:B------:R-:W-:Y:S01]  /*0e20*/  IMAD R27, R22, R11, R27 ;  /* 0x0000000b161b7224 */ /* 0x000fe200078e021b */
[----:B0-----:R-:W-:-:S04]  /*0e30*/  LEA R20, P1, R16, UR6, 0x3 ;  /* 0x0000000610147c11 */ /* 0x001fc8000f8218ff */
[----:B------:R-:W-:Y:S01]  /*0e40*/  LEA.HI.X R21, R16, UR7, R17, 0x3, P1 ;  /* 0x0000000710157c11 */ /* 0x000fe200088f1c11 */
[----:B------:R-:W-:-:S04]  /*0e50*/  IMAD.WIDE.U32 R16, R22, R10, R18 ;  /* 0x0000000a16107225 */ /* 0x000fc800078e0012 */
[----:B------:R-:W-:Y:S01]  /*0e60*/  IMAD.IADD R17, R17, 0x1, R27 ;  /* 0x0000000111117824 */ /* 0x000fe200078e021b */
[----:B-1----:R-:W-:-:S04]  /*0e70*/  LEA R18, P1, R16, UR8, 0x3 ;  /* 0x0000000810127c11 */ /* 0x002fc8000f8218ff */
[----:B------:R-:W-:Y:S02]  /*0e80*/  LEA.HI.X R19, R16, UR9, R17, 0x3, P1 ;  /* 0x0000000910137c11 */ /* 0x000fe400088f1c11 */
[----:B------:R0:W2:Y:S04]  /*0e90*/  LDG.E.64 R16, desc[UR10][R20.64] ;  /* 0x0000000a14107981 */ /* 0x0000a8000c1e1b00 */
[----:B------:R-:W2:Y:S01]  /*0ea0*/  LDG.E.64 R18, desc[UR10][R18.64] ;  /* 0x0000000a12127981 */ /* 0x000ea2000c1e1b00 */
[----:B0-----:R-:W-:Y:S01]  /*0eb0*/  MOV R21, RZ ;  /* 0x000000ff00157202 */ /* 0x001fe20000000f00 */
[----:B------:R-:W-:Y:S01]  /*0ec0*/  VIADD R20, R25, 0x1 ;  /* 0x0000000119147836 */ /* 0x000fe20000000000 */
        /* <DEDUP_REMOVED lines=12> */
[----:B--2---:R-:W-:Y:S01]  /*0f90*/  DFMA R12, R18, R12, R16 ;  /* 0x0000000c120c722b */ /* 0x004fe20000000010 */
[----:B------:R-:W-:-:S10]  /*0fa0*/  IMAD.MOV.U32 R17, RZ, RZ, RZ ;  /* 0x000000ffff117224 */ /* 0x000fd400078e00ff */
.L_x_11:
[----:B------:R-:W-:Y:S05]  /*0fb0*/  @!P0 BRA `(.L_x_9) ;  /* 0x0000000000488947 */ /* 0x000fea0003800000 */
[----:B------:R-:W0:Y:S01]  /*0fc0*/  LDCU.64 UR6, c[0x0][0x388] ;  /* 0x00007100ff0677ac */ /* 0x000e220008000a00 */
[----:B------:R-:W-:Y:S02]  /*0fd0*/  IMAD.MOV.U32 R16, RZ, RZ, R25 ;  /* 0x000000ffff107224 */ /* 0x000fe400078e0019 */
[-C--:B------:R-:W-:Y:S01]  /*0fe0*/  IMAD R20, R4, R10.reuse, RZ ;  /* 0x0000000a04147224 */ /* 0x080fe200078e02ff */
[----:B------:R-:W1:Y:S01]  /*0ff0*/  LDCU.64 UR8, c[0x0][0x390] ;  /* 0x00007200ff0877ac */ /* 0x000e620008000a00 */
[-C--:B------:R-:W-:Y:S02]  /*1000*/  IMAD R25, R7, R10.reuse, RZ ;  /* 0x0000000a07197224 */ /* 0x080fe400078e02ff */
[----:B------:R-:W-:-:S04]  /*1010*/  IMAD.WIDE.U32 R18, R3, R10, R16 ;  /* 0x0000000a03127225 */ /* 0x000fc800078e0010 */
[----:B------:R-:W-:Y:S02]  /*1020*/  IMAD R21, R3, R11, R20 ;  /* 0x0000000b03157224 */ /* 0x000fe400078e0214 */
[----:B------:R-:W-:-:S03]  /*1030*/  IMAD.WIDE.U32 R16, R22, R10, R16 ;  /* 0x0000000a16107225 */ /* 0x000fc600078e0010 */
[----:B------:R-:W-:Y:S01]  /*1040*/  IADD3 R19, PT, PT, R21, R19, RZ ;  /* 0x0000001315137210 */ /* 0x000fe20007ffe0ff */
[----:B------:R-:W-:Y:S01]  /*1050*/  IMAD R11, R22, R11, R25 ;  /* 0x0000000b160b7224 */ /* 0x000fe200078e0219 */
[----:B0-----:R-:W-:-:S03]  /*1060*/  LEA R20, P0, R18, UR6, 0x3 ;  /* 0x0000000612147c11 */ /* 0x001fc6000f8018ff */
[----:B------:R-:W-:Y:S01]  /*1070*/  IMAD.IADD R11, R11, 0x1, R17 ;  /* 0x000000010b0b7824 */ /* 0x000fe200078e0211 */
[----:B-1----:R-:W-:Y:S02]  /*1080*/  LEA R10, P1, R16, UR8, 0x3 ;  /* 0x00000008100a7c11 */ /* 0x002fe4000f8218ff */
[----:B------:R-:W-:Y:S02]  /*1090*/  LEA.HI.X R21, R18, UR7, R19, 0x3, P0 ;  /* 0x0000000712157c11 */ /* 0x000fe400080f1c13 */
[----:B------:R-:W-:-:S04]  /*10a0*/  LEA.HI.X R11, R16, UR9, R11, 0x3, P1 ;  /* 0x00000009100b7c11 */ /* 0x000fc800088f1c0b */
[----:B------:R-:W2:Y:S04]  /*10b0*/  LDG.E.64 R20, desc[UR10][R20.64] ;  /* 0x0000000a14147981 */ /* 0x000ea8000c1e1b00 */
[----:B------:R-:W2:Y:S02]  /*10c0*/  LDG.E.64 R10, desc[UR10][R10.64] ;  /* 0x0000000a0a0a7981 */ /* 0x000ea4000c1e1b00 */
[----:B--2---:R-:W-:-:S11]  /*10d0*/  DFMA R12, R20, R10, R12 ;  /* 0x0000000a140c722b */ /* 0x004fd6000000000c */
.L_x_9:
[----:B------:R-:W0:Y:S01]  /*10e0*/  LDCU.64 UR8, c[0x0][0x3c0] ;  /* 0x00007800ff0877ac */ /* 0x000e220008000a00 */
[----:B------:R-:W-:Y:S01]  /*10f0*/  IADD3 R11, P0, PT, R22, R8, RZ ;  /* 0x00000008160b7210 */ /* 0x000fe20007f1e0ff */
[----:B------:R-:W1:Y:S01]  /*1100*/  LDCU.64 UR6, c[0x0][0x380] ;  /* 0x00007000ff0677ac */ /* 0x000e620008000a00 */
[----:B------:R-:W2:Y:S01]  /*1110*/  LDCU.128 UR12, c[0x0][0x3b0] ;  /* 0x00007600ff0c77ac */ /* 0x000ea20008000c00 */
[----:B0-----:R-:W-:-:S04]  /*1120*/  IMAD R10, R4, UR8, RZ ;  /* 0x00000008040a7c24 */ /* 0x001fc8000f8e02ff */
[----:B------:R-:W-:Y:S01]  /*1130*/  IMAD R17, R3, UR9, R10 ;  /* 0x0000000903117c24 */ /* 0x000fe2000f8e020a */
[----:B-1----:R-:W-:-:S03]  /*1140*/  LEA R10, P1, R11, UR6, 0x3 ;  /* 0x000000060b0a7c11 */ /* 0x002fc6000f8218ff */
[----:B------:R-:W-:-:S05]  /*1150*/  IMAD.IADD R16, R9, 0x1, R17 ;  /* 0x0000000109107824 */ /* 0x000fca00078e0211 */
[----:B------:R-:W-:-:S04]  /*1160*/  IADD3.X R16, PT, PT, R7, R16, RZ, P0, !PT ;  /* 0x0000001007107210 */ /* 0x000fc800007fe4ff */
[----:B------:R-:W-:Y:S01]  /*1170*/  LEA.HI.X R11, R11, UR7, R16, 0x3, P1 ;  /* 0x000000070b0b7c11 */ /* 0x000fe200088f1c10 */
[----:B------:R-:W0:Y:S04]  /*1180*/  LDCU.64 UR6, c[0x0][0x398] ;  /* 0x00007300ff0677ac */ /* 0x000e280008000a00 */
[----:B------:R-:W2:Y:S01]  /*1190*/  LDG.E.64 R16, desc[UR10][R10.64] ;  /* 0x0000000a0a107981 */ /* 0x000ea2000c1e1b00 */
[----:B------:R-:W-:-:S04]  /*11a0*/  IMAD.IADD R22, R5, 0x1, R23 ;  /* 0x0000000105167824 */ /* 0x000fc800078e0217 */
[--C-:B------:R-:W-:Y:S01]  /*11b0*/  IMAD.MOV.U32 R23, RZ, RZ, R22.reuse ;  /* 0x000000ffff177224 */ /* 0x100fe200078e0016 */
[----:B------:R-:W-:Y:S02]  /*11c0*/  SHF.R.S32.HI R7, RZ, 0x1f, R22 ;  /* 0x0000001fff077819 */ /* 0x000fe40000011416 */
[----:B0-----:R-:W-:-:S04]  /*11d0*/  ISETP.GE.U32.AND P0, PT, R22, UR6, PT ;  /* 0x0000000616007c0c */ /* 0x001fc8000bf06070 */
[----:B------:R-:W-:Y:S01]  /*11e0*/  ISETP.GE.U32.AND.EX P0, PT, R7, UR7, PT, P0 ;  /* 0x0000000707007c0c */ /* 0x000fe2000bf06100 */
[----:B--2---:R-:W-:-:S08]  /*11f0*/  DMUL R16, R16, UR14 ;  /* 0x0000000e10107c28 */ /* 0x004fd00008000000 */
[----:B------:R-:W-:-:S07]  /*1200*/  DFMA R16, R12, UR12, R16 ;  /* 0x0000000c0c107c2b */ /* 0x000fce0008000010 */
[----:B------:R0:W-:Y:S01]  /*1210*/  STG.E.64 desc[UR10][R10.64], R16 ;  /* 0x000000100a007986 */ /* 0x0001e2000c101b0a */
[----:B------:R-:W-:Y:S05]  /*1220*/  @!P0 BRA `(.L_x_12) ;  /* 0xfffffff000c88947 */ /* 0x000fea000383ffff */
.L_x_6:
[----:B------:R-:W-:Y:S05]  /*1230*/  BSYNC.RECONVERGENT B0 ;  /* 0x0000000000007941 */ /* 0x000fea0003800200 */
.L_x_5:
[----:B------:R-:W1:Y:S01]  /*1240*/  LDCU.64 UR6, c[0x0][0x3a0] ;  /* 0x00007400ff0677ac */ /* 0x000e620008000a00 */
[----:B------:R-:W-:-:S04]  /*1250*/  IADD3 R3, PT, PT, R6, R0, RZ ;  /* 0x0000000006037210 */ /* 0x000fc80007ffe0ff */
[--C-:B------:R-:W-:Y:S01]  /*1260*/  SHF.R.S32.HI R4, RZ, 0x1f, R3.reuse ;  /* 0x0000001fff047819 */ /* 0x100fe20000011403 */
[----:B------:R-:W-:Y:S01]  /*1270*/  IMAD.MOV.U32 R0, RZ, RZ, R3 ;  /* 0x000000ffff007224 */ /* 0x000fe200078e0003 */
[----:B-1----:R-:W-:-:S04]  /*1280*/  ISETP.GE.U32.AND P0, PT, R3, UR6, PT ;  /* 0x0000000603007c0c */ /* 0x002fc8000bf06070 */
[----:B------:R-:W-:-:S13]  /*1290*/  ISETP.GE.U32.AND.EX P0, PT, R4, UR7, PT, P0 ;  /* 0x0000000704007c0c */ /* 0x000fda000bf06100 */
[----:B------:R-:W-:Y:S05]  /*12a0*/  @!P0 BRA `(.L_x_13) ;  /* 0xfffffff000708947 */ /* 0x000fea000383ffff */
[----:B------:R-:W-:Y:S05]  /*12b0*/  EXIT ;  /* 0x000000000000794d */ /* 0x000fea0003800000 */
.L_x_14:
[----:B------:R-:W-:-:S00]  /*12c0*/  BRA `(.L_x_14) ;  /* 0xfffffffc00fc7947 */ /* 0x000fc0000383ffff */
[----:B------:R-:W-:-:S00]  /*12d0*/  NOP ;  /* 0x0000000000007918 */ /* 0x000fc00000000000 */
        /* <DEDUP_REMOVED lines=10> */
.L_x_15:


//--------------------- .nv.shared.reserved.0     --------------------------
	.section	.nv.shared.reserved.0,"aw",@nobits
	.weak		__nv_reservedSMEM_offset_0_alias
	.size		__nv_reservedSMEM_offset_0_alias, 0, 64
	.other		__nv_reservedSMEM_offset_0_alias,@"STO_CUDA_RESERVED_SHARED STV_DEFAULT"
__nv_reservedSMEM_offset_0_alias:
	.zero		0
	.zero		64


//--------------------- .nv.constant0._Z14CUDAKernelNamePdS_S_mmmddmm --------------------------
	.section	.nv.constant0._Z14CUDAKernelNamePdS_S_mmmddmm,"a",@progbits
	.sectionflags	@""
	.align	4
.nv.constant0._Z14CUDAKernelNamePdS_S_mmmddmm:
	.zero		976


//--------------------- SYMBOLS --------------------------

	.type		.nv.reservedSmem.offset0,@object
	.size		.nv.reservedSmem.offset0,0x4
